	.headerflags	@"EF_CUDA_TEXMODE_UNIFIED EF_CUDA_64BIT_ADDRESS EF_CUDA_SM86 EF_CUDA_VIRTUAL_SM(EF_CUDA_SM86)"
	.elftype	@"ET_EXEC"


//--------------------- .nv.info                  --------------------------
	.section	.nv.info,"",@"SHT_CUDA_INFO"
	.align	4


	//----- nvinfo : EIATTR_REGCOUNT
	.align		4
        /*0000*/ 	.byte	0x04, 0x2f
        /*0002*/ 	.short	(.L_1 - .L_0)
	.align		4
.L_0:
        /*0004*/ 	.word	index@(triton_red_fused__to_copy_mean_pow_7)
        /*0008*/ 	.word	0x00000025


	//----- nvinfo : EIATTR_MIN_STACK_SIZE
	.align		4
.L_1:
        /*000c*/ 	.byte	0x04, 0x12
        /*000e*/ 	.short	(.L_3 - .L_2)
	.align		4
.L_2:
        /*0010*/ 	.word	index@(triton_red_fused__to_copy_mean_pow_7)
        /*0014*/ 	.word	0x00000000


	//----- nvinfo : EIATTR_FRAME_SIZE
	.align		4
.L_3:
        /*0018*/ 	.byte	0x04, 0x11
        /*001a*/ 	.short	(.L_5 - .L_4)
	.align		4
.L_4:
        /*001c*/ 	.word	index@(triton_red_fused__to_copy_mean_pow_7)
        /*0020*/ 	.word	0x00000000


	//----- nvinfo : EIATTR_MIN_STACK_SIZE
	.align		4
.L_5:
        /*0024*/ 	.byte	0x04, 0x12
        /*0026*/ 	.short	(.L_7 - .L_6)
	.align		4
.L_6:
        /*0028*/ 	.word	index@(triton_red_fused__to_copy_mean_pow_7)
        /*002c*/ 	.word	0x00000000
.L_7:


//--------------------- .nv.info.triton_red_fused__to_copy_mean_pow_7 --------------------------
	.section	.nv.info.triton_red_fused__to_copy_mean_pow_7,"",@"SHT_CUDA_INFO"
	.sectionflags	@""
	.align	4


	//----- nvinfo : EIATTR_CUDA_API_VERSION
	.align		4
        /*0000*/ 	.byte	0x04, 0x37
        /*0002*/ 	.short	(.L_9 - .L_8)
.L_8:
        /*0004*/ 	.word	0x0000007c


	//----- nvinfo : EIATTR_SW2861232_WAR
	.align		4
.L_9:
        /*0008*/ 	.byte	0x01, 0x35
	.zero		2


	//----- nvinfo : EIATTR_PARAM_CBANK
	.align		4
        /*000c*/ 	.byte	0x04, 0x0a
        /*000e*/ 	.short	(.L_11 - .L_10)
	.align		4
.L_10:
        /*0010*/ 	.word	index@(.nv.constant0.triton_red_fused__to_copy_mean_pow_7)
        /*0014*/ 	.short	0x0160
        /*0016*/ 	.short	0x0020


	//----- nvinfo : EIATTR_CBANK_PARAM_SIZE
	.align		4
.L_11:
        /*0018*/ 	.byte	0x03, 0x19
        /*001a*/ 	.short	0x0020


	//----- nvinfo : EIATTR_KPARAM_INFO
	.align		4
        /*001c*/ 	.byte	0x04, 0x17
        /*001e*/ 	.short	(.L_13 - .L_12)
.L_12:
        /*0020*/ 	.word	0x00000000
        /*0024*/ 	.short	0x0004
        /*0026*/ 	.short	0x0018
        /*0028*/ 	.byte	0x00, 0xf4, 0x21, 0x00


	//----- nvinfo : EIATTR_KPARAM_INFO
	.align		4
.L_13:
        /*002c*/ 	.byte	0x04, 0x17
        /*002e*/ 	.short	(.L_15 - .L_14)
.L_14:
        /*0030*/ 	.word	0x00000000
        /*0034*/ 	.short	0x0003
        /*0036*/ 	.short	0x0014
        /*0038*/ 	.byte	0x00, 0xf0, 0x11, 0x00


	//----- nvinfo : EIATTR_KPARAM_INFO
	.align		4
.L_15:
        /*003c*/ 	.byte	0x04, 0x17
        /*003e*/ 	.short	(.L_17 - .L_16)
.L_16:
        /*0040*/ 	.word	0x00000000
        /*0044*/ 	.short	0x0002
        /*0046*/ 	.short	0x0010
        /*0048*/ 	.byte	0x00, 0xf0, 0x11, 0x00


	//----- nvinfo : EIATTR_KPARAM_INFO
	.align		4
.L_17:
        /*004c*/ 	.byte	0x04, 0x17
        /*004e*/ 	.short	(.L_19 - .L_18)
.L_18:
        /*0050*/ 	.word	0x00000000
        /*0054*/ 	.short	0x0001
        /*0056*/ 	.short	0x0008
        /*0058*/ 	.byte	0x00, 0xf4, 0x21, 0x00


	//----- nvinfo : EIATTR_KPARAM_INFO
	.align		4
.L_19:
        /*005c*/ 	.byte	0x04, 0x17
        /*005e*/ 	.short	(.L_21 - .L_20)
.L_20:
        /*0060*/ 	.word	0x00000000
        /*0064*/ 	.short	0x0000
        /*0066*/ 	.short	0x0000
        /*0068*/ 	.byte	0x00, 0xf4, 0x21, 0x00


	//----- nvinfo : EIATTR_MAXREG_COUNT
	.align		4
.L_21:
        /*006c*/ 	.byte	0x03, 0x1b
        /*006e*/ 	.short	0x00ff


	//----- nvinfo : EIATTR_COOP_GROUP_MASK_REGIDS
	.align		4
        /*0070*/ 	.byte	0x04, 0x29
        /*0072*/ 	.short	(.L_23 - .L_22)


	//   ....[0]....
.L_22:
        /*0074*/ 	.word	0xffffffff


	//----- nvinfo : EIATTR_COOP_GROUP_INSTR_OFFSETS
	.align		4
.L_23:
        /*0078*/ 	.byte	0x04, 0x28
        /*007a*/ 	.short	(.L_25 - .L_24)


	//   ....[0]....
.L_24:
        /*007c*/ 	.word	0x00000c10


	//----- nvinfo : EIATTR_EXIT_INSTR_OFFSETS
	.align		4
.L_25:
        /*0080*/ 	.byte	0x04, 0x1c
        /*0082*/ 	.short	(.L_27 - .L_26)


	//   ....[0]....
.L_26:
        /*0084*/ 	.word	0x00000c80


	//   ....[1]....
        /*0088*/ 	.word	0x00000ce0


	//----- nvinfo : EIATTR_REQNTID
	.align		4
.L_27:
        /*008c*/ 	.byte	0x04, 0x10
        /*008e*/ 	.short	(.L_29 - .L_28)
.L_28:
        /*0090*/ 	.word	0x00000080
        /*0094*/ 	.word	0x00000001
        /*0098*/ 	.word	0x00000001


	//----- nvinfo : EIATTR_CRS_STACK_SIZE
	.align		4
.L_29:
        /*009c*/ 	.byte	0x04, 0x1e
        /*009e*/ 	.short	(.L_31 - .L_30)
.L_30:
        /*00a0*/ 	.word	0x00000000
.L_31:


//--------------------- .nv.callgraph             --------------------------
	.section	.nv.callgraph,"",@"SHT_CUDA_CALLGRAPH"
	.align	4
	.sectionentsize	8
	.align		4
        /*0000*/ 	.word	0x00000000
	.align		4
        /*0004*/ 	.word	0xffffffff
	.align		4
        /*0008*/ 	.word	0x00000000
	.align		4
        /*000c*/ 	.word	0xfffffffe
	.align		4
        /*0010*/ 	.word	0x00000000
	.align		4
        /*0014*/ 	.word	0xfffffffd
	.align		4
        /*0018*/ 	.word	0x00000000
	.align		4
        /*001c*/ 	.word	0xfffffffc


//--------------------- .nv.rel.action            --------------------------
	.section	.nv.rel.action,"",@"SHT_CUDA_RELOCINFO"
	.align	8
	.sectionentsize	8
        /*0000*/ 	.byte	0x73, 0x00, 0x00, 0x00, 0x00, 0x00, 0x00, 0x00, 0x00, 0x00, 0x00, 0x11, 0x25, 0x00, 0x05, 0x36


//--------------------- .nv.constant0.triton_red_fused__to_copy_mean_pow_7 --------------------------
	.section	.nv.constant0.triton_red_fused__to_copy_mean_pow_7,"a",@progbits
	.sectionflags	@""
	.align	4
.nv.constant0.triton_red_fused__to_copy_mean_pow_7:
	.zero		384


//--------------------- .text.triton_red_fused__to_copy_mean_pow_7 --------------------------
	.section	.text.triton_red_fused__to_copy_mean_pow_7,"ax",@progbits
	.sectionflags	@"SHF_BARRIERS=1"
	.sectioninfo	@"SHI_REGISTERS=37"
	.align	128
        .global         triton_red_fused__to_copy_mean_pow_7
        .type           triton_red_fused__to_copy_mean_pow_7,@function
        .size           triton_red_fused__to_copy_mean_pow_7,(.L_x_4 - triton_red_fused__to_copy_mean_pow_7)
        .other          triton_red_fused__to_copy_mean_pow_7,@"STO_CUDA_ENTRY STV_DEFAULT"
triton_red_fused__to_copy_mean_pow_7:
.text.triton_red_fused__to_copy_mean_pow_7:
[----:B------:R-:W-:Y:S02]  /*0000*/  MOV R1, c[0x0][0x28] ;  /* 0x00000a0000017a02 */ /* 0x000fe40000000f00 */
[----:B------:R-:W0:Y:S01]  /*0010*/  S2R R26, SR_TID.X ;  /* 0x00000000001a7919 */ /* 0x000e220000002100 */
[----:B------:R-:W-:Y:S01]  /*0020*/  ULDC.64 UR4, c[0x0][0x118] ;  /* 0x0000460000047ab9 */ /* 0x000fe20000000a00 */
[----:B------:R-:W-:Y:S02]  /*0030*/  BSSY B0, `(.L_x_0) ;  /* 0x00000bd000007945 */ /* 0x000fe40003800000 */
[----:B------:R-:W1:Y:S01]  /*0040*/  S2R R2, SR_CTAID.X ;  /* 0x0000000000027919 */ /* 0x000e620000002500 */
[----:B0-----:R-:W-:Y:S01]  /*0050*/  SHF.R.U32.HI R28, RZ, 0x1, R26 ;  /* 0x00000001ff1c7819 */ /* 0x001fe2000001161a */
[----:B-1----:R-:W-:-:S03]  /*0060*/  IMAD.SHL.U32 R27, R2, 0x40, RZ ;  /* 0x00000040021b7824 */ /* 0x002fc600078e00ff */
[----:B------:R-:W-:-:S04]  /*0070*/  SGXT.U32 R28, R28, 0x6 ;  /* 0x000000061c1c781a */ /* 0x000fc80000000000 */
[----:B------:R-:W-:-:S04]  /*0080*/  LOP3.LUT R3, R28, R27, RZ, 0xfc, !PT ;  /* 0x0000001b1c037212 */ /* 0x000fc800078efcff */
[C---:B------:R-:W-:Y:S01]  /*0090*/  ISETP.GT.AND P0, PT, R3.reuse, 0x17ff, PT ;  /* 0x000017ff0300780c */ /* 0x040fe20003f04270 */
[----:B------:R-:W-:-:S05]  /*00a0*/  IMAD.HI R0, R3, 0x2aaaaaab, RZ ;  /* 0x2aaaaaab03007827 */ /* 0x000fca00078e02ff */
[----:B------:R-:W-:-:S04]  /*00b0*/  SHF.R.S32.HI R3, RZ, 0x1, R0 ;  /* 0x00000001ff037819 */ /* 0x000fc80000011400 */
[----:B------:R-:W-:-:S03]  /*00c0*/  LEA.HI R3, R0, R3, RZ, 0x1 ;  /* 0x0000000300037211 */ /* 0x000fc600078f08ff */
[----:B------:R-:W-:Y:S05]  /*00d0*/  @P0 BRA `(.L_x_1) ;  /* 0x00000b1000000947 */ /* 0x000fea0003800000 */
[----:B------:R-:W-:Y:S01]  /*00e0*/  IMAD R3, R3, 0x900, RZ ;  /* 0x0000090003037824 */ /* 0x000fe200078e02ff */
[----:B------:R-:W-:-:S03]  /*00f0*/  SHF.L.U32 R0, R26, 0x2, RZ ;  /* 0x000000021a007819 */ /* 0x000fc600000006ff */
[----:B------:R-:W-:Y:S01]  /*0100*/  IMAD R3, R2, 0x1800, R3 ;  /* 0x0000180002037824 */ /* 0x000fe200078e0203 */
[----:B------:R-:W-:-:S03]  /*0110*/  LOP3.LUT R0, R0, 0x4, RZ, 0xc0, !PT ;  /* 0x0000000400007812 */ /* 0x000fc600078ec0ff */
[----:B------:R-:W-:-:S04]  /*0120*/  IMAD R3, R28, 0x60, R3 ;  /* 0x000000601c037824 */ /* 0x000fc800078e0203 */
[----:B------:R-:W-:Y:S01]  /*0130*/  IMAD.IADD R20, R0, 0x1, R3 ;  /* 0x0000000100147824 */ /* 0x000fe200078e0203 */
[----:B------:R-:W-:-:S04]  /*0140*/  MOV R0, 0x2 ;  /* 0x0000000200007802 */ /* 0x000fc80000000f00 */
[C---:B------:R-:W-:Y:S02]  /*0150*/  IADD3 R3, R20.reuse, -0x8, RZ ;  /* 0xfffffff814037810 */ /* 0x040fe40007ffe0ff */
[C---:B------:R-:W-:Y:S02]  /*0160*/  IADD3 R25, R20.reuse, 0x8, RZ ;  /* 0x0000000814197810 */ /* 0x040fe40007ffe0ff */
[----:B------:R-:W-:Y:S02]  /*0170*/  IADD3 R3, R3, 0x8, RZ ;  /* 0x0000000803037810 */ /* 0x000fe40007ffe0ff */
[----:B------:R-:W-:Y:S01]  /*0180*/  IADD3 R5, R20, 0x10, RZ ;  /* 0x0000001014057810 */ /* 0x000fe20007ffe0ff */
[----:B------:R-:W-:-:S04]  /*0190*/  IMAD.WIDE R24, R25, R0, c[0x0][0x160] ;  /* 0x0000580019187625 */ /* 0x000fc800078e0200 */
[-C--:B------:R-:W-:Y:S01]  /*01a0*/  IMAD.WIDE R2, R3, R0.reuse, c[0x0][0x160] ;  /* 0x0000580003027625 */ /* 0x080fe200078e0200 */
[C---:B------:R-:W-:Y:S01]  /*01b0*/  IADD3 R7, R20.reuse, 0x10, RZ ;  /* 0x0000001014077810 */ /* 0x040fe20007ffe0ff */
[----:B------:R-:W2:Y:S02]  /*01c0*/  LDG.E.EF.64 R24, [R24.64] ;  /* 0x0000000418187981 */ /* 0x000ea4000c0e1b00 */
[-C--:B------:R-:W-:Y:S02]  /*01d0*/  IMAD.WIDE R4, R5, R0.reuse, c[0x0][0x160] ;  /* 0x0000580005047625 */ /* 0x080fe400078e0200 */
[----:B------:R-:W3:Y:S01]  /*01e0*/  LDG.E.EF.64 R2, [R2.64] ;  /* 0x0000000402027981 */ /* 0x000ee2000c0e1b00 */
[----:B------:R-:W-:Y:S02]  /*01f0*/  IADD3 R7, R7, 0x8, RZ ;  /* 0x0000000807077810 */ /* 0x000fe40007ffe0ff */
[----:B------:R-:W-:Y:S01]  /*0200*/  IADD3 R9, R20, 0x18, RZ ;  /* 0x0000001814097810 */ /* 0x000fe20007ffe0ff */
[----:B------:R-:W4:Y:S02]  /*0210*/  LDG.E.EF.64 R4, [R4.64] ;  /* 0x0000000404047981 */ /* 0x000f24000c0e1b00 */
[----:B------:R-:W-:Y:S01]  /*0220*/  IMAD.WIDE R6, R7, R0, c[0x0][0x160] ;  /* 0x0000580007067625 */ /* 0x000fe200078e0200 */
[----:B------:R-:W-:-:S02]  /*0230*/  IADD3 R9, R9, 0x8, RZ ;  /* 0x0000000809097810 */ /* 0x000fc40007ffe0ff */
[----:B------:R-:W-:-:S03]  /*0240*/  IADD3 R11, R20, 0x20, RZ ;  /* 0x00000020140b7810 */ /* 0x000fc60007ffe0ff */
[-C--:B------:R-:W-:Y:S01]  /*0250*/  IMAD.WIDE R8, R9, R0.reuse, c[0x0][0x160] ;  /* 0x0000580009087625 */ /* 0x080fe200078e0200 */
[----:B------:R-:W5:Y:S01]  /*0260*/  LDG.E.EF.64 R6, [R6.64] ;  /* 0x0000000406067981 */ /* 0x000f62000c0e1b00 */
[----:B------:R-:W-:Y:S02]  /*0270*/  IADD3 R11, R11, 0x8, RZ ;  /* 0x000000080b0b7810 */ /* 0x000fe40007ffe0ff */
[C---:B------:R-:W-:Y:S02]  /*0280*/  IADD3 R13, R20.reuse, 0x28, RZ ;  /* 0x00000028140d7810 */ /* 0x040fe40007ffe0ff */
[----:B------:R-:W5:Y:S01]  /*0290*/  LDG.E.EF.64 R8, [R8.64] ;  /* 0x0000000408087981 */ /* 0x000f62000c0e1b00 */
[----:B------:R-:W-:Y:S01]  /*02a0*/  IMAD.WIDE R10, R11, R0, c[0x0][0x160] ;  /* 0x000058000b0a7625 */ /* 0x000fe200078e0200 */
[----:B------:R-:W-:Y:S02]  /*02b0*/  IADD3 R13, R13, 0x8, RZ ;  /* 0x000000080d0d7810 */ /* 0x000fe40007ffe0ff */
[----:B------:R-:W-:-:S03]  /*02c0*/  IADD3 R15, R20, 0x30, RZ ;  /* 0x00000030140f7810 */ /* 0x000fc60007ffe0ff */
[----:B------:R-:W-:Y:S01]  /*02d0*/  IMAD.WIDE R12, R13, R0, c[0x0][0x160] ;  /* 0x000058000d0c7625 */ /* 0x000fe200078e0200 */
[----:B------:R-:W-:Y:S01]  /*02e0*/  IADD3 R15, R15, 0x8, RZ ;  /* 0x000000080f0f7810 */ /* 0x000fe20007ffe0ff */
[----:B------:R-:W5:Y:S01]  /*02f0*/  LDG.E.EF.64 R10, [R10.64] ;  /* 0x000000040a0a7981 */ /* 0x000f62000c0e1b00 */
[----:B------:R-:W-:-:S03]  /*0300*/  IADD3 R17, R20, 0x38, RZ ;  /* 0x0000003814117810 */ /* 0x000fc60007ffe0ff */
[-C--:B------:R-:W-:Y:S01]  /*0310*/  IMAD.WIDE R14, R15, R0.reuse, c[0x0][0x160] ;  /* 0x000058000f0e7625 */ /* 0x080fe200078e0200 */
[----:B------:R-:W5:Y:S01]  /*0320*/  LDG.E.EF.64 R12, [R12.64] ;  /* 0x000000040c0c7981 */ /* 0x000f62000c0e1b00 */
[C---:B------:R-:W-:Y:S02]  /*0330*/  IADD3 R19, R20.reuse, 0x40, RZ ;  /* 0x0000004014137810 */ /* 0x040fe40007ffe0ff */
[----:B------:R-:W-:Y:S02]  /*0340*/  IADD3 R17, R17, 0x8, RZ ;  /* 0x0000000811117810 */ /* 0x000fe40007ffe0ff */
[----:B------:R-:W5:Y:S01]  /*0350*/  LDG.E.EF.64 R14, [R14.64] ;  /* 0x000000040e0e7981 */ /* 0x000f62000c0e1b00 */
[----:B------:R-:W-:Y:S02]  /*0360*/  IADD3 R19, R19, 0x8, RZ ;  /* 0x0000000813137810 */ /* 0x000fe40007ffe0ff */
[----:B------:R-:W-:Y:S01]  /*0370*/  IMAD.WIDE R16, R17, R0, c[0x0][0x160] ;  /* 0x0000580011107625 */ /* 0x000fe200078e0200 */
[----:B------:R-:W-:-:S03]  /*0380*/  IADD3 R21, R20, 0x48, RZ ;  /* 0x0000004814157810 */ /* 0x000fc60007ffe0ff */
[----:B------:R-:W-:Y:S01]  /*0390*/  IMAD.WIDE R18, R19, R0, c[0x0][0x160] ;  /* 0x0000580013127625 */ /* 0x000fe200078e0200 */
[----:B------:R-:W-:Y:S01]  /*03a0*/  IADD3 R21, R21, 0x8, RZ ;  /* 0x0000000815157810 */ /* 0x000fe20007ffe0ff */
[----:B------:R-:W5:Y:S01]  /*03b0*/  LDG.E.EF.64 R16, [R16.64] ;  /* 0x0000000410107981 */ /* 0x000f62000c0e1b00 */
[----:B------:R-:W-:-:S03]  /*03c0*/  IADD3 R23, R20, 0x50, RZ ;  /* 0x0000005014177810 */ /* 0x000fc60007ffe0ff */
[----:B------:R-:W5:Y:S01]  /*03d0*/  LDG.E.EF.64 R18, [R18.64] ;  /* 0x0000000412127981 */ /* 0x000f62000c0e1b00 */
[----:B------:R-:W-:Y:S01]  /*03e0*/  IADD3 R23, R23, 0x8, RZ ;  /* 0x0000000817177810 */ /* 0x000fe20007ffe0ff */
[----:B------:R-:W-:-:S04]  /*03f0*/  IMAD.WIDE R20, R21, R0, c[0x0][0x160] ;  /* 0x0000580015147625 */ /* 0x000fc800078e0200 */
[----:B------:R-:W-:Y:S02]  /*0400*/  IMAD.WIDE R22, R23, R0, c[0x0][0x160] ;  /* 0x0000580017167625 */ /* 0x000fe400078e0200 */
[----:B------:R-:W5:Y:S04]  /*0410*/  LDG.E.EF.64 R20, [R20.64] ;  /* 0x0000000414147981 */ /* 0x000f68000c0e1b00 */
[----:B------:R-:W5:Y:S01]  /*0420*/  LDG.E.EF.64 R22, [R22.64] ;  /* 0x0000000416167981 */ /* 0x000f62000c0e1b00 */
[C---:B--2---:R-:W-:Y:S01]  /*0430*/  PRMT R32, R24.reuse, 0x7632, R32 ;  /* 0x0000763218207816 */ /* 0x044fe20000000020 */
[----:B------:R-:W-:Y:S01]  /*0440*/  IMAD.U32 R30, R24, 0x10000, RZ ;  /* 0x00010000181e7824 */ /* 0x000fe200078e00ff */
[C---:B---3--:R-:W-:Y:S01]  /*0450*/  PRMT R31, R2.reuse, 0x7632, R31 ;  /* 0x00007632021f7816 */ /* 0x048fe2000000001f */
[----:B------:R-:W-:Y:S01]  /*0460*/  IMAD.U32 R0, R2, 0x10000, RZ ;  /* 0x0001000002007824 */ /* 0x000fe200078e00ff */
[----:B------:R-:W-:-:S02]  /*0470*/  PRMT R29, R3, 0x7632, R29 ;  /* 0x00007632031d7816 */ /* 0x000fc4000000001d */
[----:B------:R-:W-:Y:S01]  /*0480*/  SHF.L.U32 R3, R3, 0x10, RZ ;  /* 0x0000001003037819 */ /* 0x000fe200000006ff */
[C---:B------:R-:W-:Y:S01]  /*0490*/  IMAD.U32 R34, R25.reuse, 0x10000, RZ ;  /* 0x0001000019227824 */ /* 0x040fe200078e00ff */
[----:B------:R-:W-:Y:S01]  /*04a0*/  PRMT R24, R25, 0x7632, R24 ;  /* 0x0000763219187816 */ /* 0x000fe20000000018 */
[----:B------:R-:W-:Y:S01]  /*04b0*/  FFMA R25, R0, R0, RZ ;  /* 0x0000000000197223 */ /* 0x000fe200000000ff */
[----:B------:R-:W-:Y:S01]  /*04c0*/  SHF.L.U32 R2, R31, 0x10, RZ ;  /* 0x000000101f027819 */ /* 0x000fe200000006ff */
[----:B------:R-:W-:Y:S01]  /*04d0*/  FFMA R31, R3, R3, RZ ;  /* 0x00000003031f7223 */ /* 0x000fe200000000ff */
[----:B------:R-:W-:Y:S01]  /*04e0*/  IMAD.U32 R0, R29, 0x10000, RZ ;  /* 0x000100001d007824 */ /* 0x000fe200078e00ff */
[----:B------:R-:W-:Y:S01]  /*04f0*/  SHF.L.U32 R32, R32, 0x10, RZ ;  /* 0x0000001020207819 */ /* 0x000fe200000006ff */
[C---:B----4-:R-:W-:Y:S01]  /*0500*/  IMAD.U32 R29, R4.reuse, 0x10000, RZ ;  /* 0x00010000041d7824 */ /* 0x050fe200078e00ff */
[----:B------:R-:W-:Y:S01]  /*0510*/  PRMT R4, R4, 0x7632, R4 ;  /* 0x0000763204047816 */ /* 0x000fe20000000004 */
[----:B------:R-:W-:Y:S01]  /*0520*/  FFMA R3, R2, R2, RZ ;  /* 0x0000000202037223 */ /* 0x000fe200000000ff */
[----:B------:R-:W-:Y:S01]  /*0530*/  FFMA R2, R34, R34, R31 ;  /* 0x0000002222027223 */ /* 0x000fe2000000001f */
[----:B------:R-:W-:Y:S01]  /*0540*/  FFMA R30, R30, R30, R25 ;  /* 0x0000001e1e1e7223 */ /* 0x000fe20000000019 */
[C---:B------:R-:W-:Y:S01]  /*0550*/  SHF.L.U32 R31, R5.reuse, 0x10, RZ ;  /* 0x00000010051f7819 */ /* 0x040fe200000006ff */
[----:B------:R-:W-:Y:S01]  /*0560*/  FFMA R3, R32, R32, R3 ;  /* 0x0000002020037223 */ /* 0x000fe20000000003 */
[----:B------:R-:W-:Y:S01]  /*0570*/  SHF.L.U32 R25, R24, 0x10, RZ ;  /* 0x0000001018197819 */ /* 0x000fe200000006ff */
[----:B------:R-:W-:Y:S01]  /*0580*/  FFMA R0, R0, R0, RZ ;  /* 0x0000000000007223 */ /* 0x000fe200000000ff */
[----:B------:R-:W-:Y:S01]  /*0590*/  PRMT R5, R5, 0x7632, R5 ;  /* 0x0000763205057816 */ /* 0x000fe20000000005 */
[----:B------:R-:W-:Y:S01]  /*05a0*/  IMAD.U32 R4, R4, 0x10000, RZ ;  /* 0x0001000004047824 */ /* 0x000fe200078e00ff */
[----:B-----5:R-:W-:Y:S01]  /*05b0*/  PRMT R24, R6, 0x7632, R24 ;  /* 0x0000763206187816 */ /* 0x020fe20000000018 */
[----:B------:R-:W-:Y:S01]  /*05c0*/  FFMA R0, R25, R25, R0 ;  /* 0x0000001919007223 */ /* 0x000fe20000000000 */
[----:B------:R-:W-:Y:S01]  /*05d0*/  SHF.L.U32 R5, R5, 0x10, RZ ;  /* 0x0000001005057819 */ /* 0x000fe200000006ff */
[----:B------:R-:W-:Y:S01]  /*05e0*/  FFMA R3, R4, R4, R3 ;  /* 0x0000000404037223 */ /* 0x000fe20000000003 */
[----:B------:R-:W-:Y:S01]  /*05f0*/  PRMT R4, R8, 0x7632, R4 ;  /* 0x0000763208047816 */ /* 0x000fe20000000004 */
[----:B------:R-:W-:Y:S01]  /*0600*/  FFMA R30, R29, R29, R30 ;  /* 0x0000001d1d1e7223 */ /* 0x000fe2000000001e */
[----:B------:R-:W-:Y:S01]  /*0610*/  IMAD.U32 R25, R6, 0x10000, RZ ;  /* 0x0001000006197824 */ /* 0x000fe200078e00ff */
[----:B------:R-:W-:Y:S01]  /*0620*/  SHF.L.U32 R29, R7, 0x10, RZ ;  /* 0x00000010071d7819 */ /* 0x000fe200000006ff */
[----:B------:R-:W-:Y:S01]  /*0630*/  IMAD.U32 R24, R24, 0x10000, RZ ;  /* 0x0001000018187824 */ /* 0x000fe200078e00ff */
[----:B------:R-:W-:Y:S01]  /*0640*/  FFMA R0, R5, R5, R0 ;  /* 0x0000000505007223 */ /* 0x000fe20000000000 */
[----:B------:R-:W-:Y:S01]  /*0650*/  PRMT R7, R7, 0x7632, R7 ;  /* 0x0000763207077816 */ /* 0x000fe20000000007 */
[----:B------:R-:W-:Y:S01]  /*0660*/  FFMA R30, R25, R25, R30 ;  /* 0x00000019191e7223 */ /* 0x000fe2000000001e */
[----:B------:R-:W-:Y:S01]  /*0670*/  SHF.L.U32 R5, R8, 0x10, RZ ;  /* 0x0000001008057819 */ /* 0x000fe200000006ff */
[----:B------:R-:W-:Y:S01]  /*0680*/  FFMA R3, R24, R24, R3 ;  /* 0x0000001818037223 */ /* 0x000fe20000000003 */
[----:B------:R-:W-:Y:S01]  /*0690*/  SHF.L.U32 R4, R4, 0x10, RZ ;  /* 0x0000001004047819 */ /* 0x000fe200000006ff */
[----:B------:R-:W-:Y:S01]  /*06a0*/  FFMA R2, R31, R31, R2 ;  /* 0x0000001f1f027223 */ /* 0x000fe20000000002 */
[----:B------:R-:W-:Y:S01]  /*06b0*/  SHF.L.U32 R7, R7, 0x10, RZ ;  /* 0x0000001007077819 */ /* 0x000fe200000006ff */
[----:B------:R-:W-:Y:S01]  /*06c0*/  FFMA R30, R5, R5, R30 ;  /* 0x00000005051e7223 */ /* 0x000fe2000000001e */
[----:B------:R-:W-:Y:S01]  /*06d0*/  IMAD.U32 R25, R9, 0x10000, RZ ;  /* 0x0001000009197824 */ /* 0x000fe200078e00ff */
[----:B------:R-:W-:Y:S01]  /*06e0*/  FFMA R3, R4, R4, R3 ;  /* 0x0000000404037223 */ /* 0x000fe20000000003 */
[----:B------:R-:W-:Y:S01]  /*06f0*/  FFMA R2, R29, R29, R2 ;  /* 0x0000001d1d027223 */ /* 0x000fe20000000002 */
[C---:B------:R-:W-:Y:S01]  /*0700*/  PRMT R4, R10.reuse, 0x7632, R4 ;  /* 0x000076320a047816 */ /* 0x040fe20000000004 */
[----:B------:R-:W-:Y:S01]  /*0710*/  IMAD.U32 R5, R10, 0x10000, RZ ;  /* 0x000100000a057824 */ /* 0x000fe200078e00ff */
[----:B------:R-:W-:Y:S01]  /*0720*/  FFMA R0, R7, R7, R0 ;  /* 0x0000000707007223 */ /* 0x000fe20000000000 */
[----:B------:R-:W-:Y:S01]  /*0730*/  SHF.L.U32 R7, R11, 0x10, RZ ;  /* 0x000000100b077819 */ /* 0x000fe200000006ff */
[----:B------:R-:W-:Y:S01]  /*0740*/  FFMA R2, R25, R25, R2 ;  /* 0x0000001919027223 */ /* 0x000fe20000000002 */
[----:B------:R-:W-:Y:S01]  /*0750*/  PRMT R9, R9, 0x7632, R9 ;  /* 0x0000763209097816 */ /* 0x000fe20000000009 */
[----:B------:R-:W-:Y:S01]  /*0760*/  FFMA R30, R5, R5, R30 ;  /* 0x00000005051e7223 */ /* 0x000fe2000000001e */
[----:B------:R-:W-:-:S02]  /*0770*/  SHF.L.U32 R4, R4, 0x10, RZ ;  /* 0x0000001004047819 */ /* 0x000fc400000006ff */
[C---:B------:R-:W-:Y:S02]  /*0780*/  SHF.L.U32 R5, R12.reuse, 0x10, RZ ;  /* 0x000000100c057819 */ /* 0x040fe400000006ff */
[----:B------:R-:W-:Y:S01]  /*0790*/  PRMT R12, R12, 0x7632, R12 ;  /* 0x000076320c0c7816 */ /* 0x000fe2000000000c */
[----:B------:R-:W-:Y:S01]  /*07a0*/  FFMA R2, R7, R7, R2 ;  /* 0x0000000707027223 */ /* 0x000fe20000000002 */
[----:B------:R-:W-:Y:S01]  /*07b0*/  SHF.L.U32 R9, R9, 0x10, RZ ;  /* 0x0000001009097819 */ /* 0x000fe200000006ff */
[----:B------:R-:W-:Y:S01]  /*07c0*/  FFMA R3, R4, R4, R3 ;  /* 0x0000000404037223 */ /* 0x000fe20000000003 */
[----:B------:R-:W-:Y:S02]  /*07d0*/  PRMT R11, R11, 0x7632, R11 ;  /* 0x000076320b0b7816 */ /* 0x000fe4000000000b */
[----:B------:R-:W-:Y:S01]  /*07e0*/  SHF.L.U32 R7, R13, 0x10, RZ ;  /* 0x000000100d077819 */ /* 0x000fe200000006ff */
[----:B------:R-:W-:Y:S01]  /*07f0*/  IMAD.U32 R12, R12, 0x10000, RZ ;  /* 0x000100000c0c7824 */ /* 0x000fe200078e00ff */
[C---:B------:R-:W-:Y:S01]  /*0800*/  PRMT R4, R14.reuse, 0x7632, R4 ;  /* 0x000076320e047816 */ /* 0x040fe20000000004 */
[----:B------:R-:W-:Y:S01]  /*0810*/  FFMA R0, R9, R9, R0 ;  /* 0x0000000909007223 */ /* 0x000fe20000000000 */
[----:B------:R-:W-:Y:S01]  /*0820*/  PRMT R13, R13, 0x7632, R13 ;  /* 0x000076320d0d7816 */ /* 0x000fe2000000000d */
[----:B------:R-:W-:Y:S01]  /*0830*/  IMAD.U32 R11, R11, 0x10000, RZ ;  /* 0x000100000b0b7824 */ /* 0x000fe200078e00ff */
[----:B------:R-:W-:Y:S01]  /*0840*/  FFMA R30, R5, R5, R30 ;  /* 0x00000005051e7223 */ /* 0x000fe2000000001e */
[----:B------:R-:W-:Y:S01]  /*0850*/  FFMA R2, R7, R7, R2 ;  /* 0x0000000707027223 */ /* 0x000fe20000000002 */
[----:B------:R-:W-:Y:S01]  /*0860*/  SHF.L.U32 R5, R14, 0x10, RZ ;  /* 0x000000100e057819 */ /* 0x000fe200000006ff */
[----:B------:R-:W-:Y:S01]  /*0870*/  FFMA R3, R12, R12, R3 ;  /* 0x0000000c0c037223 */ /* 0x000fe20000000003 */
[----:B------:R-:W-:Y:S01]  /*0880*/  SHF.L.U32 R4, R4, 0x10, RZ ;  /* 0x0000001004047819 */ /* 0x000fe200000006ff */
[----:B------:R-:W-:Y:S01]  /*0890*/  IMAD.U32 R7, R15, 0x10000, RZ ;  /* 0x000100000f077824 */ /* 0x000fe200078e00ff */
[----:B------:R-:W-:Y:S01]  /*08a0*/  SHF.L.U32 R13, R13, 0x10, RZ ;  /* 0x000000100d0d7819 */ /* 0x000fe200000006ff */
[----:B------:R-:W-:Y:S01]  /*08b0*/  FFMA R0, R11, R11, R0 ;  /* 0x0000000b0b007223 */ /* 0x000fe20000000000 */
[----:B------:R-:W-:Y:S01]  /*08c0*/  PRMT R15, R15, 0x7632, R15 ;  /* 0x000076320f0f7816 */ /* 0x000fe2000000000f */
[----:B------:R-:W-:Y:S01]  /*08d0*/  FFMA R30, R5, R5, R30 ;  /* 0x00000005051e7223 */ /* 0x000fe2000000001e */
[----:B------:R-:W-:Y:S01]  /*08e0*/  FFMA R2, R7, R7, R2 ;  /* 0x0000000707027223 */ /* 0x000fe20000000002 */
[----:B------:R-:W-:Y:S01]  /*08f0*/  FFMA R3, R4, R4, R3 ;  /* 0x0000000404037223 */ /* 0x000fe20000000003 */
[C---:B------:R-:W-:Y:S01]  /*0900*/  PRMT R4, R16.reuse, 0x7632, R4 ;  /* 0x0000763210047816 */ /* 0x040fe20000000004 */
[----:B------:R-:W-:Y:S01]  /*0910*/  IMAD.U32 R7, R16, 0x10000, RZ ;  /* 0x0001000010077824 */ /* 0x000fe200078e00ff */
[----:B------:R-:W-:Y:S01]  /*0920*/  SHF.L.U32 R15, R15, 0x10, RZ ;  /* 0x000000100f0f7819 */ /* 0x000fe200000006ff */
[----:B------:R-:W-:Y:S01]  /*0930*/  FFMA R0, R13, R13, R0 ;  /* 0x0000000d0d007223 */ /* 0x000fe20000000000 */
[----:B------:R-:W-:Y:S01]  /*0940*/  PRMT R5, R17, 0x7632, R5 ;  /* 0x0000763211057816 */ /* 0x000fe20000000005 */
[----:B------:R-:W-:Y:S01]  /*0950*/  FFMA R30, R7, R7, R30 ;  /* 0x00000007071e7223 */ /* 0x000fe2000000001e */
[----:B------:R-:W-:Y:S01]  /*0960*/  SHF.L.U32 R9, R19, 0x10, RZ ;  /* 0x0000001013097819 */ /* 0x000fe200000006ff */
[----:B------:R-:W-:Y:S01]  /*0970*/  FFMA R0, R15, R15, R0 ;  /* 0x0000000f0f007223 */ /* 0x000fe20000000000 */
[----:B------:R-:W-:Y:S01]  /*0980*/  SHF.L.U32 R4, R4, 0x10, RZ ;  /* 0x0000001004047819 */ /* 0x000fe200000006ff */
[----:B------:R-:W-:Y:S01]  /*0990*/  IMAD.U32 R5, R5, 0x10000, RZ ;  /* 0x0001000005057824 */ /* 0x000fe200078e00ff */
[----:B------:R-:W-:-:S02]  /*09a0*/  PRMT R19, R19, 0x7632, R19 ;  /* 0x0000763213137816 */ /* 0x000fc40000000013 */
[----:B------:R-:W-:Y:S02]  /*09b0*/  SHF.L.U32 R17, R17, 0x10, RZ ;  /* 0x0000001011117819 */ /* 0x000fe400000006ff */
[C---:B------:R-:W-:Y:S02]  /*09c0*/  SHF.L.U32 R7, R18.reuse, 0x10, RZ ;  /* 0x0000001012077819 */ /* 0x040fe400000006ff */
[----:B------:R-:W-:Y:S01]  /*09d0*/  PRMT R18, R18, 0x7632, R18 ;  /* 0x0000763212127816 */ /* 0x000fe20000000012 */
[----:B------:R-:W-:Y:S01]  /*09e0*/  FFMA R3, R4, R4, R3 ;  /* 0x0000000404037223 */ /* 0x000fe20000000003 */
[----:B------:R-:W-:Y:S01]  /*09f0*/  SHF.L.U32 R19, R19, 0x10, RZ ;  /* 0x0000001013137819 */ /* 0x000fe200000006ff */
[----:B------:R-:W-:Y:S01]  /*0a00*/  FFMA R0, R5, R5, R0 ;  /* 0x0000000505007223 */ /* 0x000fe20000000000 */
[----:B------:R-:W-:Y:S01]  /*0a10*/  FFMA R2, R17, R17, R2 ;  /* 0x0000001111027223 */ /* 0x000fe20000000002 */
[----:B------:R-:W-:Y:S01]  /*0a20*/  PRMT R4, R20, 0x7632, R4 ;  /* 0x0000763214047816 */ /* 0x000fe20000000004 */
[----:B------:R-:W-:Y:S01]  /*0a30*/  IMAD.U32 R18, R18, 0x10000, RZ ;  /* 0x0001000012127824 */ /* 0x000fe200078e00ff */
[----:B------:R-:W-:Y:S01]  /*0a40*/  FFMA R30, R7, R7, R30 ;  /* 0x00000007071e7223 */ /* 0x000fe2000000001e */
[----:B------:R-:W-:Y:S01]  /*0a50*/  FFMA R19, R19, R19, R0 ;  /* 0x0000001313137223 */ /* 0x000fe20000000000 */
[----:B------:R-:W-:Y:S01]  /*0a60*/  FFMA R2, R9, R9, R2 ;  /* 0x0000000909027223 */ /* 0x000fe20000000002 */
[----:B------:R-:W-:Y:S01]  /*0a70*/  SHF.L.U32 R5, R20, 0x10, RZ ;  /* 0x0000001014057819 */ /* 0x000fe200000006ff */
[----:B------:R-:W-:Y:S01]  /*0a80*/  IMAD.U32 R7, R21, 0x10000, RZ ;  /* 0x0001000015077824 */ /* 0x000fe200078e00ff */
[----:B------:R-:W-:Y:S01]  /*0a90*/  SHF.L.U32 R4, R4, 0x10, RZ ;  /* 0x0000001004047819 */ /* 0x000fe200000006ff */
[----:B------:R-:W-:Y:S01]  /*0aa0*/  FFMA R3, R18, R18, R3 ;  /* 0x0000001212037223 */ /* 0x000fe20000000003 */
[C---:B------:R-:W-:Y:S01]  /*0ab0*/  PRMT R0, R22.reuse, 0x7632, R0 ;  /* 0x0000763216007816 */ /* 0x040fe20000000000 */
[----:B------:R-:W-:Y:S01]  /*0ac0*/  FFMA R6, R7, R7, R2 ;  /* 0x0000000707067223 */ /* 0x000fe20000000002 */
[----:B------:R-:W-:Y:S01]  /*0ad0*/  PRMT R21, R21, 0x7632, R21 ;  /* 0x0000763215157816 */ /* 0x000fe20000000015 */
[----:B------:R-:W-:Y:S01]  /*0ae0*/  FFMA R5, R5, R5, R30 ;  /* 0x0000000505057223 */ /* 0x000fe2000000001e */
[----:B------:R-:W-:Y:S01]  /*0af0*/  SHF.L.U32 R22, R22, 0x10, RZ ;  /* 0x0000001016167819 */ /* 0x000fe200000006ff */
[----:B------:R-:W-:Y:S01]  /*0b00*/  FFMA R3, R4, R4, R3 ;  /* 0x0000000404037223 */ /* 0x000fe20000000003 */
[----:B------:R-:W-:Y:S01]  /*0b10*/  IMAD.U32 R2, R0, 0x10000, RZ ;  /* 0x0001000000027824 */ /* 0x000fe200078e00ff */
[----:B------:R-:W-:-:S02]  /*0b20*/  PRMT R0, R23, 0x7632, R0 ;  /* 0x0000763217007816 */ /* 0x000fc40000000000 */
[----:B------:R-:W-:Y:S01]  /*0b30*/  SHF.L.U32 R4, R21, 0x10, RZ ;  /* 0x0000001015047819 */ /* 0x000fe200000006ff */
[----:B------:R-:W-:Y:S01]  /*0b40*/  FFMA R22, R22, R22, R5 ;  /* 0x0000001616167223 */ /* 0x000fe20000000005 */
[----:B------:R-:W-:Y:S01]  /*0b50*/  SHF.L.U32 R23, R23, 0x10, RZ ;  /* 0x0000001017177819 */ /* 0x000fe200000006ff */
[----:B------:R-:W-:Y:S01]  /*0b60*/  FFMA R3, R2, R2, R3 ;  /* 0x0000000202037223 */ /* 0x000fe20000000003 */
[----:B------:R-:W-:Y:S01]  /*0b70*/  IMAD.U32 R0, R0, 0x10000, RZ ;  /* 0x0001000000007824 */ /* 0x000fe200078e00ff */
[----:B------:R-:W-:Y:S02]  /*0b80*/  FFMA R19, R4, R4, R19 ;  /* 0x0000000404137223 */ /* 0x000fe40000000013 */
[----:B------:R-:W-:Y:S01]  /*0b90*/  FFMA R23, R23, R23, R6 ;  /* 0x0000001717177223 */ /* 0x000fe20000000006 */
[----:B------:R-:W-:Y:S01]  /*0ba0*/  FADD R22, R22, R3 ;  /* 0x0000000316167221 */ /* 0x000fe20000000000 */
[----:B------:R-:W-:-:S03]  /*0bb0*/  FFMA R0, R0, R0, R19 ;  /* 0x0000000000007223 */ /* 0x000fc60000000013 */
[----:B------:R-:W-:-:S04]  /*0bc0*/  FADD R23, R23, R22 ;  /* 0x0000001617177221 */ /* 0x000fc80000000000 */
[----:B------:R-:W-:Y:S01]  /*0bd0*/  FADD R0, R0, R23 ;  /* 0x0000001700007221 */ /* 0x000fe20000000000 */
[----:B------:R-:W-:Y:S05]  /*0be0*/  BRA `(.L_x_2) ;  /* 0x0000001000007947 */ /* 0x000fea0003800000 */
.L_x_1:
[----:B------:R-:W-:Y:S02]  /*0bf0*/  MOV R0, RZ ;  /* 0x000000ff00007202 */ /* 0x000fe40000000f00 */
.L_x_2:
[----:B------:R-:W-:Y:S05]  /*0c00*/  BSYNC B0 ;  /* 0x0000000000007941 */ /* 0x000fea0003800000 */
.L_x_0:
[----:B------:R-:W0:Y:S01]  /*0c10*/  SHFL.BFLY PT, R3, R0, 0x1, 0x1f ;  /* 0x0c201f0000037f89 */ /* 0x000e2200000e0000 */
[----:B------:R-:W-:Y:S02]  /*0c20*/  LOP3.LUT R2, R27, 0x3f, R26, 0xf8, !PT ;  /* 0x0000003f1b027812 */ /* 0x000fe400078ef81a */
[----:B------:R-:W-:-:S04]  /*0c30*/  LOP3.LUT P0, RZ, R26, 0x40, RZ, 0xc0, !PT ;  /* 0x000000401aff7812 */ /* 0x000fc8000780c0ff */
[----:B------:R-:W-:Y:S01]  /*0c40*/  ISETP.LT.AND P0, PT, R2, 0x1800, !P0 ;  /* 0x000018000200780c */ /* 0x000fe20004701270 */
[----:B0-----:R-:W-:-:S05]  /*0c50*/  FADD R3, R3, R0 ;  /* 0x0000000003037221 */ /* 0x001fca0000000000 */
[----:B------:R0:W-:Y:S04]  /*0c60*/  STS [R28.X4], R3 ;  /* 0x000000031c007388 */ /* 0x0001e80000004800 */
[----:B------:R-:W-:Y:S06]  /*0c70*/  BAR.SYNC.DEFER_BLOCKING 0x0 ;  /* 0x0000000000007b1d */ /* 0x000fec0000010000 */
[----:B------:R-:W-:Y:S05]  /*0c80*/  @!P0 EXIT ;  /* 0x000000000000894d */ /* 0x000fea0003800000 */
[----:B0-----:R-:W-:Y:S02]  /*0c90*/  LOP3.LUT R26, R26, 0x3f, RZ, 0xc0, !PT ;  /* 0x0000003f1a1a7812 */ /* 0x001fe400078ec0ff */
[----:B------:R-:W-:-:S03]  /*0ca0*/  MOV R3, 0x4 ;  /* 0x0000000400037802 */ /* 0x000fc60000000f00 */
[----:B------:R-:W0:Y:S02]  /*0cb0*/  LDS R5, [R26.X4] ;  /* 0x000000001a057984 */ /* 0x000e240000004800 */
[----:B------:R-:W-:-:S05]  /*0cc0*/  IMAD.WIDE R2, R2, R3, c[0x0][0x168] ;  /* 0x00005a0002027625 */ /* 0x000fca00078e0203 */
[----:B0-----:R-:W-:Y:S01]  /*0cd0*/  STG.E [R2.64], R5 ;  /* 0x0000000502007986 */ /* 0x001fe2000c101904 */
[----:B------:R-:W-:Y:S05]  /*0ce0*/  EXIT ;  /* 0x000000000000794d */ /* 0x000fea0003800000 */
.L_x_3:
[----:B------:R-:W-:-:S00]  /*0cf0*/  BRA `(.L_x_3) ;  /* 0xfffffff000007947 */ /* 0x000fc0000383ffff */
[----:B------:R-:W-:-:S00]  /*0d00*/  NOP ;  /* 0x0000000000007918 */ /* 0x000fc00000000000 */
[----:B------:R-:W-:-:S00]  /*0d10*/  NOP ;  /* 0x0000000000007918 */ /* 0x000fc00000000000 */
[----:B------:R-:W-:-:S00]  /*0d20*/  NOP ;  /* 0x0000000000007918 */ /* 0x000fc00000000000 */
[----:B------:R-:W-:-:S00]  /*0d30*/  NOP ;  /* 0x0000000000007918 */ /* 0x000fc00000000000 */
[----:B------:R-:W-:-:S00]  /*0d40*/  NOP ;  /* 0x0000000000007918 */ /* 0x000fc00000000000 */
[----:B------:R-:W-:-:S00]  /*0d50*/  NOP ;  /* 0x0000000000007918 */ /* 0x000fc00000000000 */
[----:B------:R-:W-:-:S00]  /*0d60*/  NOP ;  /* 0x0000000000007918 */ /* 0x000fc00000000000 */
[----:B------:R-:W-:-:S00]  /*0d70*/  NOP ;  /* 0x0000000000007918 */ /* 0x000fc00000000000 */
.L_x_4:


//--------------------- .nv.shared.triton_red_fused__to_copy_mean_pow_7 --------------------------
	.section	.nv.shared.triton_red_fused__to_copy_mean_pow_7,"aw",@nobits
	.sectionflags	@""
	.align	16
